	.headerflags	@"EF_CUDA_TEXMODE_UNIFIED EF_CUDA_64BIT_ADDRESS EF_CUDA_ACCELERATORS EF_CUDA_SM90 EF_CUDA_VIRTUAL_SM(EF_CUDA_SM90)"
	.elftype	@"ET_EXEC"


//--------------------- .nv.info                  --------------------------
	.section	.nv.info,"",@"SHT_CUDA_INFO"
	.align	4


	//----- nvinfo : EIATTR_REGCOUNT
	.align		4
        /*0000*/ 	.byte	0x04, 0x2f
        /*0002*/ 	.short	(.L_1 - .L_0)
	.align		4
.L_0:
        /*0004*/ 	.word	index@(triton_poi_fused_max_pool2d_with_indices_27)
        /*0008*/ 	.word	0x00000016


	//----- nvinfo : EIATTR_MIN_STACK_SIZE
	.align		4
.L_1:
        /*000c*/ 	.byte	0x04, 0x12
        /*000e*/ 	.short	(.L_3 - .L_2)
	.align		4
.L_2:
        /*0010*/ 	.word	index@(triton_poi_fused_max_pool2d_with_indices_27)
        /*0014*/ 	.word	0x00000000


	//----- nvinfo : EIATTR_FRAME_SIZE
	.align		4
.L_3:
        /*0018*/ 	.byte	0x04, 0x11
        /*001a*/ 	.short	(.L_5 - .L_4)
	.align		4
.L_4:
        /*001c*/ 	.word	index@(triton_poi_fused_max_pool2d_with_indices_27)
        /*0020*/ 	.word	0x00000000


	//----- nvinfo : EIATTR_MIN_STACK_SIZE
	.align		4
.L_5:
        /*0024*/ 	.byte	0x04, 0x12
        /*0026*/ 	.short	(.L_7 - .L_6)
	.align		4
.L_6:
        /*0028*/ 	.word	index@(triton_poi_fused_max_pool2d_with_indices_27)
        /*002c*/ 	.word	0x00000000
.L_7:


//--------------------- .nv.info.triton_poi_fused_max_pool2d_with_indices_27 --------------------------
	.section	.nv.info.triton_poi_fused_max_pool2d_with_indices_27,"",@"SHT_CUDA_INFO"
	.sectionflags	@""
	.align	4


	//----- nvinfo : EIATTR_CUDA_API_VERSION
	.align		4
        /*0000*/ 	.byte	0x04, 0x37
        /*0002*/ 	.short	(.L_9 - .L_8)
.L_8:
        /*0004*/ 	.word	0x0000007c


	//----- nvinfo : EIATTR_KPARAM_INFO
	.align		4
.L_9:
        /*0008*/ 	.byte	0x04, 0x17
        /*000a*/ 	.short	(.L_11 - .L_10)
.L_10:
        /*000c*/ 	.word	0x00000000
        /*0010*/ 	.short	0x0003
        /*0012*/ 	.short	0x0018
        /*0014*/ 	.byte	0x00, 0xf0, 0x11, 0x00


	//----- nvinfo : EIATTR_KPARAM_INFO
	.align		4
.L_11:
        /*0018*/ 	.byte	0x04, 0x17
        /*001a*/ 	.short	(.L_13 - .L_12)
.L_12:
        /*001c*/ 	.word	0x00000000
        /*0020*/ 	.short	0x0002
        /*0022*/ 	.short	0x0010
        /*0024*/ 	.byte	0x00, 0xf4, 0x21, 0x00


	//----- nvinfo : EIATTR_KPARAM_INFO
	.align		4
.L_13:
        /*0028*/ 	.byte	0x04, 0x17
        /*002a*/ 	.short	(.L_15 - .L_14)
.L_14:
        /*002c*/ 	.word	0x00000000
        /*0030*/ 	.short	0x0001
        /*0032*/ 	.short	0x0008
        /*0034*/ 	.byte	0x00, 0xf4, 0x21, 0x00


	//----- nvinfo : EIATTR_KPARAM_INFO
	.align		4
.L_15:
        /*0038*/ 	.byte	0x04, 0x17
        /*003a*/ 	.short	(.L_17 - .L_16)
.L_16:
        /*003c*/ 	.word	0x00000000
        /*0040*/ 	.short	0x0000
        /*0042*/ 	.short	0x0000
        /*0044*/ 	.byte	0x00, 0xf4, 0x21, 0x00


	//----- nvinfo : EIATTR_SPARSE_MMA_MASK
	.align		4
.L_17:
        /*0048*/ 	.byte	0x03, 0x50
        /*004a*/ 	.short	0x0000


	//----- nvinfo : EIATTR_MAXREG_COUNT
	.align		4
        /*004c*/ 	.byte	0x03, 0x1b
        /*004e*/ 	.short	0x00ff


	//----- nvinfo : EIATTR_EXIT_INSTR_OFFSETS
	.align		4
        /*0050*/ 	.byte	0x04, 0x1c
        /*0052*/ 	.short	(.L_19 - .L_18)


	//   ....[0]....
.L_18:
        /*0054*/ 	.word	0x000005b0


	//----- nvinfo : EIATTR_REQNTID
	.align		4
.L_19:
        /*0058*/ 	.byte	0x04, 0x10
        /*005a*/ 	.short	(.L_21 - .L_20)
.L_20:
        /*005c*/ 	.word	0x00000080
        /*0060*/ 	.word	0x00000001
        /*0064*/ 	.word	0x00000001


	//----- nvinfo : EIATTR_CBANK_PARAM_SIZE
	.align		4
.L_21:
        /*0068*/ 	.byte	0x03, 0x19
        /*006a*/ 	.short	0x001c


	//----- nvinfo : EIATTR_PARAM_CBANK
	.align		4
        /*006c*/ 	.byte	0x04, 0x0a
        /*006e*/ 	.short	(.L_23 - .L_22)
	.align		4
.L_22:
        /*0070*/ 	.word	index@(.nv.constant0.triton_poi_fused_max_pool2d_with_indices_27)
        /*0074*/ 	.short	0x0210
        /*0076*/ 	.short	0x001c


	//----- nvinfo : EIATTR_SW_WAR
	.align		4
.L_23:
        /*0078*/ 	.byte	0x04, 0x36
        /*007a*/ 	.short	(.L_25 - .L_24)
.L_24:
        /*007c*/ 	.word	0x00000008
.L_25:


//--------------------- .nv.callgraph             --------------------------
	.section	.nv.callgraph,"",@"SHT_CUDA_CALLGRAPH"
	.align	4
	.sectionentsize	8
	.align		4
        /*0000*/ 	.word	0x00000000
	.align		4
        /*0004*/ 	.word	0xffffffff
	.align		4
        /*0008*/ 	.word	0x00000000
	.align		4
        /*000c*/ 	.word	0xfffffffe
	.align		4
        /*0010*/ 	.word	0x00000000
	.align		4
        /*0014*/ 	.word	0xfffffffd
	.align		4
        /*0018*/ 	.word	0x00000000
	.align		4
        /*001c*/ 	.word	0xfffffffc


//--------------------- .text.triton_poi_fused_max_pool2d_with_indices_27 --------------------------
	.section	.text.triton_poi_fused_max_pool2d_with_indices_27,"ax",@progbits
	.align	128
        .global         triton_poi_fused_max_pool2d_with_indices_27
        .type           triton_poi_fused_max_pool2d_with_indices_27,@function
        .size           triton_poi_fused_max_pool2d_with_indices_27,(.L_x_1 - triton_poi_fused_max_pool2d_with_indices_27)
        .other          triton_poi_fused_max_pool2d_with_indices_27,@"STO_CUDA_ENTRY STV_DEFAULT"
triton_poi_fused_max_pool2d_with_indices_27:
.text.triton_poi_fused_max_pool2d_with_indices_27:
[----:B------:R-:W-:Y:S01]  /*0000*/  LDC R1, c[0x0][0x28] ;  /* 0x00000a00ff017b82 */ /* 0x000fe20000000800 */
[----:B------:R-:W1:Y:S01]  /*0010*/  S2R R0, SR_TID.X ;  /* 0x0000000000007919 */ /* 0x000e620000002100 */
[----:B------:R-:W-:Y:S01]  /*0020*/  ULDC.64 UR4, c[0x0][0x208] ;  /* 0x0000820000047ab9 */ /* 0x000fe20000000a00 */
[----:B------:R-:W-:Y:S01]  /*0030*/  ULDC.64 UR6, c[0x0][0x220] ;  /* 0x0000880000067ab9 */ /* 0x000fe20000000a00 */
[----:B------:R-:W2:Y:S01]  /*0040*/  S2R R3, SR_CTAID.X ;  /* 0x0000000000037919 */ /* 0x000ea20000002500 */
[----:B-1----:R-:W-:Y:S01]  /*0050*/  IMAD.SHL.U32 R0, R0, 0x4, RZ ;  /* 0x0000000400007824 */ /* 0x002fe200078e00ff */
[----:B--2---:R-:W-:-:S04]  /*0060*/  SHF.R.S32.HI R5, RZ, 0x16, R3 ;  /* 0x00000016ff057819 */ /* 0x004fc80000011403 */
[----:B------:R-:W-:Y:S02]  /*0070*/  LOP3.LUT R0, R0, 0x1fc, RZ, 0xc0, !PT ;  /* 0x000001fc00007812 */ /* 0x000fe400078ec0ff */
[----:B------:R-:W-:-:S03]  /*0080*/  SGXT R5, R5, 0x1 ;  /* 0x000000010505781a */ /* 0x000fc60000000200 */
[----:B------:R-:W-:-:S05]  /*0090*/  IMAD R0, R3, 0x200, R0 ;  /* 0x0000020003007824 */ /* 0x000fca00078e0200 */
[----:B------:R-:W-:Y:S02]  /*00a0*/  SHF.R.S32.HI R3, RZ, 0x1f, R0 ;  /* 0x0000001fff037819 */ /* 0x000fe40000011400 */
[-C--:B------:R-:W-:Y:S02]  /*00b0*/  LEA.HI R6, R5, R0.reuse, RZ, 0xb ;  /* 0x0000000005067211 */ /* 0x080fe400078f58ff */
[----:B------:R-:W-:Y:S02]  /*00c0*/  LEA.HI R4, R3, R0, RZ, 0x8 ;  /* 0x0000000003047211 */ /* 0x000fe400078f40ff */
[----:B------:R-:W1:Y:S01]  /*00d0*/  LDC.64 R2, c[0x0][0x210] ;  /* 0x00008400ff027b82 */ /* 0x000e620000000a00 */
[----:B------:R-:W-:Y:S01]  /*00e0*/  IMAD.SHL.U32 R7, R6, 0x4, RZ ;  /* 0x0000000406077824 */ /* 0x000fe200078e00ff */
[----:B------:R-:W-:-:S04]  /*00f0*/  SHF.R.S32.HI R5, RZ, 0x8, R4 ;  /* 0x00000008ff057819 */ /* 0x000fc80000011404 */
[----:B------:R-:W-:Y:S02]  /*0100*/  LEA.HI R6, R5, R5, RZ, 0x3 ;  /* 0x0000000505067211 */ /* 0x000fe400078f18ff */
[----:B------:R-:W-:Y:S02]  /*0110*/  LOP3.LUT R8, R7, 0xffffe000, RZ, 0xc0, !PT ;  /* 0xffffe00007087812 */ /* 0x000fe400078ec0ff */
[----:B------:R-:W-:Y:S02]  /*0120*/  LOP3.LUT R7, R4, 0xffffff00, RZ, 0xc0, !PT ;  /* 0xffffff0004077812 */ /* 0x000fe400078ec0ff */
[----:B------:R-:W-:Y:S02]  /*0130*/  LOP3.LUT R6, R6, 0x7ffff8, RZ, 0xc0, !PT ;  /* 0x007ffff806067812 */ /* 0x000fe400078ec0ff */
[----:B------:R-:W-:-:S03]  /*0140*/  IADD3 R7, R8, R0, -R7 ;  /* 0x0000000008077210 */ /* 0x000fc60007ffe807 */
[----:B------:R-:W-:-:S04]  /*0150*/  IMAD.IADD R6, R5, 0x1, -R6 ;  /* 0x0000000105067824 */ /* 0x000fc800078e0a06 */
[----:B------:R-:W-:-:S04]  /*0160*/  IMAD R7, R6, 0x200, R7 ;  /* 0x0000020006077824 */ /* 0x000fc800078e0207 */
[C---:B------:R-:W-:Y:S02]  /*0170*/  VIADD R13, R7.reuse, 0x100 ;  /* 0x00000100070d7836 */ /* 0x040fe40000000000 */
[----:B-1----:R-:W-:-:S04]  /*0180*/  IMAD.WIDE R8, R7, 0x4, R2 ;  /* 0x0000000407087825 */ /* 0x002fc800078e0202 */
[--C-:B------:R-:W-:Y:S02]  /*0190*/  IMAD.WIDE R12, R13, 0x4, R2.reuse ;  /* 0x000000040d0c7825 */ /* 0x100fe400078e0202 */
[----:B------:R-:W2:Y:S02]  /*01a0*/  LDG.E.128 R8, desc[UR4][R8.64] ;  /* 0x0000000408087981 */ /* 0x000ea4000c1e1d00 */
[C---:B------:R-:W-:Y:S02]  /*01b0*/  VIADD R5, R7.reuse, 0x1000 ;  /* 0x0000100007057836 */ /* 0x040fe40000000000 */
[----:B------:R-:W2:Y:S01]  /*01c0*/  LDG.E.128 R12, desc[UR4][R12.64] ;  /* 0x000000040c0c7981 */ /* 0x000ea2000c1e1d00 */
[----:B------:R-:W-:Y:S02]  /*01d0*/  VIADD R17, R7, 0x1100 ;  /* 0x0000110007117836 */ /* 0x000fe40000000000 */
[----:B------:R-:W-:-:S06]  /*01e0*/  IMAD.WIDE R4, R5, 0x4, R2 ;  /* 0x0000000405047825 */ /* 0x000fcc00078e0202 */
[----:B------:R-:W3:Y:S01]  /*01f0*/  LDG.E.128 R4, desc[UR4][R4.64] ;  /* 0x0000000404047981 */ /* 0x000ee2000c1e1d00 */
[----:B------:R-:W-:-:S05]  /*0200*/  IMAD.WIDE R2, R17, 0x4, R2 ;  /* 0x0000000411027825 */ /* 0x000fca00078e0202 */
[----:B------:R1:W4:Y:S02]  /*0210*/  LDG.E.128 R16, desc[UR4][R2.64] ;  /* 0x0000000402107981 */ /* 0x000324000c1e1d00 */
[----:B-1----:R-:W1:Y:S02]  /*0220*/  LDC.64 R2, c[0x0][0x218] ;  /* 0x00008600ff027b82 */ /* 0x002e640000000a00 */
[----:B-1----:R-:W-:Y:S01]  /*0230*/  IMAD.WIDE R2, R0, 0x4, R2 ;  /* 0x0000000400027825 */ /* 0x002fe200078e0202 */
[----:B--2---:R-:W-:Y:S02]  /*0240*/  FSETP.GT.AND P0, PT, R15, R11, PT ;  /* 0x0000000b0f00720b */ /* 0x004fe40003f04000 */
[----:B------:R-:W-:Y:S02]  /*0250*/  FSETP.GT.AND P2, PT, R13, R9, PT ;  /* 0x000000090d00720b */ /* 0x000fe40003f44000 */
[----:B------:R-:W-:Y:S02]  /*0260*/  FSETP.GT.AND P4, PT, R14, R10, PT ;  /* 0x0000000a0e00720b */ /* 0x000fe40003f84000 */
[----:B------:R-:W-:-:S02]  /*0270*/  FSETP.NAN.AND P6, PT, R15, R15, PT ;  /* 0x0000000f0f00720b */ /* 0x000fc40003fc8000 */
[----:B------:R-:W-:Y:S02]  /*0280*/  FSETP.NAN.AND P1, PT, R13, R13, PT ;  /* 0x0000000d0d00720b */ /* 0x000fe40003f28000 */
[----:B---3--:R-:W-:Y:S02]  /*0290*/  FSETP.NAN.AND P5, PT, R5, R5, PT ;  /* 0x000000050500720b */ /* 0x008fe40003fa8000 */
[----:B------:R-:W-:Y:S02]  /*02a0*/  FSETP.NAN.AND P3, PT, R14, R14, PT ;  /* 0x0000000e0e00720b */ /* 0x000fe40003f68000 */
[----:B------:R-:W-:Y:S02]  /*02b0*/  @!P0 SEL R15, R15, R11, P6 ;  /* 0x0000000b0f0f8207 */ /* 0x000fe40003000000 */
[----:B------:R-:W-:Y:S02]  /*02c0*/  FSETP.NAN.AND P6, PT, R6, R6, PT ;  /* 0x000000060600720b */ /* 0x000fe40003fc8000 */
[----:B------:R-:W-:-:S02]  /*02d0*/  @!P2 SEL R13, R13, R9, P1 ;  /* 0x000000090d0da207 */ /* 0x000fc40000800000 */
[----:B------:R-:W-:Y:S02]  /*02e0*/  FSETP.NAN.AND P1, PT, R7, R7, PT ;  /* 0x000000070700720b */ /* 0x000fe40003f28000 */
[----:B------:R-:W-:Y:S02]  /*02f0*/  @!P4 SEL R14, R14, R10, P3 ;  /* 0x0000000a0e0ec207 */ /* 0x000fe40001800000 */
[----:B------:R-:W-:Y:S02]  /*0300*/  SEL R9, RZ, 0x1, !P2 ;  /* 0x00000001ff097807 */ /* 0x000fe40005000000 */
[----:B------:R-:W-:Y:S02]  /*0310*/  FSETP.GEU.AND P2, PT, R13, R5, PT ;  /* 0x000000050d00720b */ /* 0x000fe40003f4e000 */
[----:B----4-:R-:W-:Y:S02]  /*0320*/  FSETP.NAN.AND P3, PT, R17, R17, PT ;  /* 0x000000111100720b */ /* 0x010fe40003f68000 */
[----:B------:R-:W-:-:S02]  /*0330*/  SEL R10, RZ, 0x1, !P4 ;  /* 0x00000001ff0a7807 */ /* 0x000fc40006000000 */
[----:B------:R-:W-:Y:S02]  /*0340*/  FSETP.GEU.AND P4, PT, R14, R6, PT ;  /* 0x000000060e00720b */ /* 0x000fe40003f8e000 */
[----:B------:R-:W-:Y:S02]  /*0350*/  @!P5 SEL R5, R5, R13, !P2 ;  /* 0x0000000d0505d207 */ /* 0x000fe40005000000 */
[----:B------:R-:W-:Y:S02]  /*0360*/  FSETP.GEU.AND P5, PT, R15, R7, PT ;  /* 0x000000070f00720b */ /* 0x000fe40003fae000 */
[----:B------:R-:W-:Y:S02]  /*0370*/  @!P6 SEL R6, R6, R14, !P4 ;  /* 0x0000000e0606e207 */ /* 0x000fe40006000000 */
[----:B------:R-:W-:Y:S02]  /*0380*/  FSETP.GT.AND P6, PT, R12, R8, PT ;  /* 0x000000080c00720b */ /* 0x000fe40003fc4000 */
[----:B------:R-:W-:-:S02]  /*0390*/  @!P1 SEL R7, R7, R15, !P5 ;  /* 0x0000000f07079207 */ /* 0x000fc40006800000 */
[----:B------:R-:W-:Y:S02]  /*03a0*/  FSETP.GEU.AND P1, PT, R5, R17, PT ;  /* 0x000000110500720b */ /* 0x000fe40003f2e000 */
[----:B------:R-:W-:Y:S02]  /*03b0*/  SEL R11, RZ, 0x1, !P0 ;  /* 0x00000001ff0b7807 */ /* 0x000fe40004000000 */
[----:B------:R-:W-:Y:S02]  /*03c0*/  @!P3 SEL R17, R17, R5, !P1 ;  /* 0x000000051111b207 */ /* 0x000fe40004800000 */
[----:B------:R-:W-:Y:S02]  /*03d0*/  FSETP.NAN.AND P3, PT, R4, R4, PT ;  /* 0x000000040400720b */ /* 0x000fe40003f68000 */
[----:B------:R-:W-:Y:S02]  /*03e0*/  FSETP.NAN.AND P0, PT, R12, R12, PT ;  /* 0x0000000c0c00720b */ /* 0x000fe40003f08000 */
[----:B------:R-:W-:-:S02]  /*03f0*/  SEL R9, R9, 0x2, P2 ;  /* 0x0000000209097807 */ /* 0x000fc40001000000 */
[----:B------:R-:W-:Y:S02]  /*0400*/  @!P6 SEL R12, R12, R8, P0 ;  /* 0x000000080c0ce207 */ /* 0x000fe40000000000 */
[----:B------:R-:W-:Y:S02]  /*0410*/  SEL R5, RZ, 0x1, !P6 ;  /* 0x00000001ff057807 */ /* 0x000fe40007000000 */
[----:B------:R-:W-:Y:S02]  /*0420*/  FSETP.GEU.AND P0, PT, R12, R4, PT ;  /* 0x000000040c00720b */ /* 0x000fe40003f0e000 */
[----:B------:R-:W-:Y:S02]  /*0430*/  SEL R10, R10, 0x2, P4 ;  /* 0x000000020a0a7807 */ /* 0x000fe40002000000 */
[----:B------:R-:W-:Y:S02]  /*0440*/  @!P3 SEL R4, R4, R12, !P0 ;  /* 0x0000000c0404b207 */ /* 0x000fe40004000000 */
[----:B------:R-:W-:-:S02]  /*0450*/  FSETP.NAN.AND P3, PT, R18, R18, PT ;  /* 0x000000121200720b */ /* 0x000fc40003f68000 */
[----:B------:R-:W-:Y:S02]  /*0460*/  FSETP.NAN.AND P2, PT, R19, R19, PT ;  /* 0x000000131300720b */ /* 0x000fe40003f48000 */
[-C--:B------:R-:W-:Y:S02]  /*0470*/  FSETP.NAN.AND P4, PT, R16, R16.reuse, PT ;  /* 0x000000101000720b */ /* 0x080fe40003f88000 */
[----:B------:R-:W-:Y:S02]  /*0480*/  SEL R9, R9, 0x3, P1 ;  /* 0x0000000309097807 */ /* 0x000fe40000800000 */
[----:B------:R-:W-:Y:S02]  /*0490*/  SEL R11, R11, 0x2, P5 ;  /* 0x000000020b0b7807 */ /* 0x000fe40002800000 */
[----:B------:R-:W-:Y:S02]  /*04a0*/  SEL R5, R5, 0x2, P0 ;  /* 0x0000000205057807 */ /* 0x000fe40000000000 */
[----:B------:R-:W-:-:S02]  /*04b0*/  FSETP.GEU.AND P1, PT, R4, R16, PT ;  /* 0x000000100400720b */ /* 0x000fc40003f2e000 */
[----:B------:R-:W-:Y:S02]  /*04c0*/  FSETP.GEU.AND P0, PT, R7, R19, PT ;  /* 0x000000130700720b */ /* 0x000fe40003f0e000 */
[----:B------:R-:W-:Y:S02]  /*04d0*/  FSETP.GEU.AND P5, PT, R6, R18, PT ;  /* 0x000000120600720b */ /* 0x000fe40003fae000 */
[----:B------:R-:W-:Y:S02]  /*04e0*/  SEL R8, R5, 0x3, P1 ;  /* 0x0000000305087807 */ /* 0x000fe40000800000 */
[----:B------:R-:W-:Y:S02]  /*04f0*/  SEL R11, R11, 0x3, P0 ;  /* 0x000000030b0b7807 */ /* 0x000fe40000000000 */
[----:B------:R-:W-:Y:S02]  /*0500*/  SEL R10, R10, 0x3, P5 ;  /* 0x000000030a0a7807 */ /* 0x000fe40002800000 */
[----:B------:R-:W-:-:S02]  /*0510*/  PRMT R5, R8, 0x3340, R9 ;  /* 0x0000334008057816 */ /* 0x000fc40000000009 */
[----:B------:R-:W-:Y:S02]  /*0520*/  PRMT R10, R10, 0x3340, R11 ;  /* 0x000033400a0a7816 */ /* 0x000fe4000000000b */
[----:B------:R-:W-:Y:S02]  /*0530*/  IADD3 R8, P6, R0, UR6, RZ ;  /* 0x0000000600087c10 */ /* 0x000fe4000ffde0ff */
[----:B------:R-:W-:Y:S02]  /*0540*/  @!P3 SEL R18, R18, R6, !P5 ;  /* 0x000000061212b207 */ /* 0x000fe40006800000 */
[----:B------:R-:W-:Y:S02]  /*0550*/  @!P2 SEL R19, R19, R7, !P0 ;  /* 0x000000071313a207 */ /* 0x000fe40004000000 */
[----:B------:R-:W-:Y:S02]  /*0560*/  @!P4 SEL R16, R16, R4, !P1 ;  /* 0x000000041010c207 */ /* 0x000fe40004800000 */
[----:B------:R-:W-:-:S02]  /*0570*/  LEA.HI.X.SX32 R9, R0, UR7, 0x1, P6 ;  /* 0x0000000700097c11 */ /* 0x000fc4000b0f0eff */
[----:B------:R-:W-:Y:S01]  /*0580*/  PRMT R5, R5, 0x5410, R10 ;  /* 0x0000541005057816 */ /* 0x000fe2000000000a */
[----:B------:R-:W-:Y:S04]  /*0590*/  STG.E.128 desc[UR4][R2.64], R16 ;  /* 0x0000001002007986 */ /* 0x000fe8000c101d04 */
[----:B------:R-:W-:Y:S01]  /*05a0*/  STG.E desc[UR4][R8.64], R5 ;  /* 0x0000000508007986 */ /* 0x000fe2000c101904 */
[----:B------:R-:W-:Y:S05]  /*05b0*/  EXIT ;  /* 0x000000000000794d */ /* 0x000fea0003800000 */
.L_x_0:
[----:B------:R-:W-:-:S00]  /*05c0*/  BRA `(.L_x_0) ;  /* 0xfffffffc00fc7947 */ /* 0x000fc0000383ffff */
[----:B------:R-:W-:-:S00]  /*05d0*/  NOP ;  /* 0x0000000000007918 */ /* 0x000fc00000000000 */
        /* <DEDUP_REMOVED lines=10> */
.L_x_1:


//--------------------- .nv.constant0.triton_poi_fused_max_pool2d_with_indices_27 --------------------------
	.section	.nv.constant0.triton_poi_fused_max_pool2d_with_indices_27,"a",@progbits
	.sectionflags	@""
	.align	4
.nv.constant0.triton_poi_fused_max_pool2d_with_indices_27:
	.zero		556
